	.headerflags	@"EF_CUDA_TEXMODE_UNIFIED EF_CUDA_64BIT_ADDRESS EF_CUDA_ACCELERATORS EF_CUDA_SM90 EF_CUDA_VIRTUAL_SM(EF_CUDA_SM90)"
	.elftype	@"ET_EXEC"


//--------------------- .nv.info                  --------------------------
	.section	.nv.info,"",@"SHT_CUDA_INFO"
	.align	4


	//----- nvinfo : EIATTR_REGCOUNT
	.align		4
        /*0000*/ 	.byte	0x04, 0x2f
        /*0002*/ 	.short	(.L_3 - .L_2)
	.align		4
.L_2:
        /*0004*/ 	.word	index@(triton_poi_fused__native_batch_norm_legit_no_training_add_relu_16)
        /*0008*/ 	.word	0x00000027


	//----- nvinfo : EIATTR_MIN_STACK_SIZE
	.align		4
.L_3:
        /*000c*/ 	.byte	0x04, 0x12
        /*000e*/ 	.short	(.L_5 - .L_4)
	.align		4
.L_4:
        /*0010*/ 	.word	index@(triton_poi_fused__native_batch_norm_legit_no_training_add_relu_16)
        /*0014*/ 	.word	0x00000000


	//----- nvinfo : EIATTR_FRAME_SIZE
	.align		4
.L_5:
        /*0018*/ 	.byte	0x04, 0x11
        /*001a*/ 	.short	(.L_7 - .L_6)
	.align		4
.L_6:
        /*001c*/ 	.word	index@(triton_poi_fused__native_batch_norm_legit_no_training_add_relu_16)
        /*0020*/ 	.word	0x00000000


	//----- nvinfo : EIATTR_MIN_STACK_SIZE
	.align		4
.L_7:
        /*0024*/ 	.byte	0x04, 0x12
        /*0026*/ 	.short	(.L_9 - .L_8)
	.align		4
.L_8:
        /*0028*/ 	.word	index@(triton_poi_fused__native_batch_norm_legit_no_training_add_relu_16)
        /*002c*/ 	.word	0x00000000
.L_9:


//--------------------- .nv.info.triton_poi_fused__native_batch_norm_legit_no_training_add_relu_16 --------------------------
	.section	.nv.info.triton_poi_fused__native_batch_norm_legit_no_training_add_relu_16,"",@"SHT_CUDA_INFO"
	.sectionflags	@""
	.align	4


	//----- nvinfo : EIATTR_CUDA_API_VERSION
	.align		4
        /*0000*/ 	.byte	0x04, 0x37
        /*0002*/ 	.short	(.L_11 - .L_10)
.L_10:
        /*0004*/ 	.word	0x0000007c


	//----- nvinfo : EIATTR_KPARAM_INFO
	.align		4
.L_11:
        /*0008*/ 	.byte	0x04, 0x17
        /*000a*/ 	.short	(.L_13 - .L_12)
.L_12:
        /*000c*/ 	.word	0x00000000
        /*0010*/ 	.short	0x0007
        /*0012*/ 	.short	0x0038
        /*0014*/ 	.byte	0x00, 0xf0, 0x11, 0x00


	//----- nvinfo : EIATTR_KPARAM_INFO
	.align		4
.L_13:
        /*0018*/ 	.byte	0x04, 0x17
        /*001a*/ 	.short	(.L_15 - .L_14)
.L_14:
        /*001c*/ 	.word	0x00000000
        /*0020*/ 	.short	0x0006
        /*0022*/ 	.short	0x0030
        /*0024*/ 	.byte	0x00, 0xf4, 0x21, 0x00


	//----- nvinfo : EIATTR_KPARAM_INFO
	.align		4
.L_15:
        /*0028*/ 	.byte	0x04, 0x17
        /*002a*/ 	.short	(.L_17 - .L_16)
.L_16:
        /*002c*/ 	.word	0x00000000
        /*0030*/ 	.short	0x0005
        /*0032*/ 	.short	0x0028
        /*0034*/ 	.byte	0x00, 0xf4, 0x21, 0x00


	//----- nvinfo : EIATTR_KPARAM_INFO
	.align		4
.L_17:
        /*0038*/ 	.byte	0x04, 0x17
        /*003a*/ 	.short	(.L_19 - .L_18)
.L_18:
        /*003c*/ 	.word	0x00000000
        /*0040*/ 	.short	0x0004
        /*0042*/ 	.short	0x0020
        /*0044*/ 	.byte	0x00, 0xf4, 0x21, 0x00


	//----- nvinfo : EIATTR_KPARAM_INFO
	.align		4
.L_19:
        /*0048*/ 	.byte	0x04, 0x17
        /*004a*/ 	.short	(.L_21 - .L_20)
.L_20:
        /*004c*/ 	.word	0x00000000
        /*0050*/ 	.short	0x0003
        /*0052*/ 	.short	0x0018
        /*0054*/ 	.byte	0x00, 0xf4, 0x21, 0x00


	//----- nvinfo : EIATTR_KPARAM_INFO
	.align		4
.L_21:
        /*0058*/ 	.byte	0x04, 0x17
        /*005a*/ 	.short	(.L_23 - .L_22)
.L_22:
        /*005c*/ 	.word	0x00000000
        /*0060*/ 	.short	0x0002
        /*0062*/ 	.short	0x0010
        /*0064*/ 	.byte	0x00, 0xf4, 0x21, 0x00


	//----- nvinfo : EIATTR_KPARAM_INFO
	.align		4
.L_23:
        /*0068*/ 	.byte	0x04, 0x17
        /*006a*/ 	.short	(.L_25 - .L_24)
.L_24:
        /*006c*/ 	.word	0x00000000
        /*0070*/ 	.short	0x0001
        /*0072*/ 	.short	0x0008
        /*0074*/ 	.byte	0x00, 0xf4, 0x21, 0x00


	//----- nvinfo : EIATTR_KPARAM_INFO
	.align		4
.L_25:
        /*0078*/ 	.byte	0x04, 0x17
        /*007a*/ 	.short	(.L_27 - .L_26)
.L_26:
        /*007c*/ 	.word	0x00000000
        /*0080*/ 	.short	0x0000
        /*0082*/ 	.short	0x0000
        /*0084*/ 	.byte	0x00, 0xf4, 0x21, 0x00


	//----- nvinfo : EIATTR_SPARSE_MMA_MASK
	.align		4
.L_27:
        /*0088*/ 	.byte	0x03, 0x50
        /*008a*/ 	.short	0x0000


	//----- nvinfo : EIATTR_MAXREG_COUNT
	.align		4
        /*008c*/ 	.byte	0x03, 0x1b
        /*008e*/ 	.short	0x00ff


	//----- nvinfo : EIATTR_EXIT_INSTR_OFFSETS
	.align		4
        /*0090*/ 	.byte	0x04, 0x1c
        /*0092*/ 	.short	(.L_29 - .L_28)


	//   ....[0]....
.L_28:
        /*0094*/ 	.word	0x000007d0


	//----- nvinfo : EIATTR_REQNTID
	.align		4
.L_29:
        /*0098*/ 	.byte	0x04, 0x10
        /*009a*/ 	.short	(.L_31 - .L_30)
.L_30:
        /*009c*/ 	.word	0x00000080
        /*00a0*/ 	.word	0x00000001
        /*00a4*/ 	.word	0x00000001


	//----- nvinfo : EIATTR_CBANK_PARAM_SIZE
	.align		4
.L_31:
        /*00a8*/ 	.byte	0x03, 0x19
        /*00aa*/ 	.short	0x003c


	//----- nvinfo : EIATTR_PARAM_CBANK
	.align		4
        /*00ac*/ 	.byte	0x04, 0x0a
        /*00ae*/ 	.short	(.L_33 - .L_32)
	.align		4
.L_32:
        /*00b0*/ 	.word	index@(.nv.constant0.triton_poi_fused__native_batch_norm_legit_no_training_add_relu_16)
        /*00b4*/ 	.short	0x0210
        /*00b6*/ 	.short	0x003c


	//----- nvinfo : EIATTR_SW_WAR
	.align		4
.L_33:
        /*00b8*/ 	.byte	0x04, 0x36
        /*00ba*/ 	.short	(.L_35 - .L_34)
.L_34:
        /*00bc*/ 	.word	0x00000008
.L_35:


//--------------------- .nv.callgraph             --------------------------
	.section	.nv.callgraph,"",@"SHT_CUDA_CALLGRAPH"
	.align	4
	.sectionentsize	8
	.align		4
        /*0000*/ 	.word	0x00000000
	.align		4
        /*0004*/ 	.word	0xffffffff
	.align		4
        /*0008*/ 	.word	0x00000000
	.align		4
        /*000c*/ 	.word	0xfffffffe
	.align		4
        /*0010*/ 	.word	0x00000000
	.align		4
        /*0014*/ 	.word	0xfffffffd
	.align		4
        /*0018*/ 	.word	0x00000000
	.align		4
        /*001c*/ 	.word	0xfffffffc


//--------------------- .nv.constant4             --------------------------
	.section	.nv.constant4,"a",@progbits
	.align	8
	.align		8
.nv.constant4:
        /*0000*/ 	.dword	_$_str
	.align		8
        /*0008*/ 	.dword	_$_str_$_2


//--------------------- .text.triton_poi_fused__native_batch_norm_legit_no_training_add_relu_16 --------------------------
	.section	.text.triton_poi_fused__native_batch_norm_legit_no_training_add_relu_16,"ax",@progbits
	.align	128
        .global         triton_poi_fused__native_batch_norm_legit_no_training_add_relu_16
        .type           triton_poi_fused__native_batch_norm_legit_no_training_add_relu_16,@function
        .size           triton_poi_fused__native_batch_norm_legit_no_training_add_relu_16,(.L_x_1 - triton_poi_fused__native_batch_norm_legit_no_training_add_relu_16)
        .other          triton_poi_fused__native_batch_norm_legit_no_training_add_relu_16,@"STO_CUDA_ENTRY STV_DEFAULT"
triton_poi_fused__native_batch_norm_legit_no_training_add_relu_16:
.text.triton_poi_fused__native_batch_norm_legit_no_training_add_relu_16:
[----:B------:R-:W-:Y:S01]  /*0000*/  LDC R1, c[0x0][0x28] ;  /* 0x00000a00ff017b82 */ /* 0x000fe20000000800 */
[----:B------:R-:W1:Y:S07]  /*0010*/  S2R R0, SR_TID.X ;  /* 0x0000000000007919 */ /* 0x000e6e0000002100 */
[----:B------:R-:W2:Y:S01]  /*0020*/  LDC.64 R4, c[0x0][0x220] ;  /* 0x00008800ff047b82 */ /* 0x000ea20000000a00 */
[----:B------:R-:W-:Y:S01]  /*0030*/  ULDC.64 UR4, c[0x0][0x208] ;  /* 0x0000820000047ab9 */ /* 0x000fe20000000a00 */
[----:B------:R-:W3:Y:S06]  /*0040*/  S2R R7, SR_CTAID.X ;  /* 0x0000000000077919 */ /* 0x000eec0000002500 */
[----:B------:R-:W4:Y:S08]  /*0050*/  LDC.64 R8, c[0x0][0x218] ;  /* 0x00008600ff087b82 */ /* 0x000f300000000a00 */
[----:B------:R-:W5:Y:S08]  /*0060*/  LDC.64 R20, c[0x0][0x210] ;  /* 0x00008400ff147b82 */ /* 0x000f700000000a00 */
[----:B------:R-:W5:Y:S01]  /*0070*/  LDC.64 R12, c[0x0][0x228] ;  /* 0x00008a00ff0c7b82 */ /* 0x000f620000000a00 */
[----:B-1----:R-:W-:-:S07]  /*0080*/  SHF.L.U32 R0, R0, 0x2, RZ ;  /* 0x0000000200007819 */ /* 0x002fce00000006ff */
[----:B------:R-:W1:Y:S01]  /*0090*/  LDC.64 R16, c[0x0][0x230] ;  /* 0x00008c00ff107b82 */ /* 0x000e620000000a00 */
[----:B---3--:R-:W-:Y:S02]  /*00a0*/  SHF.R.S32.HI R3, RZ, 0x15, R7 ;  /* 0x00000015ff037819 */ /* 0x008fe40000011407 */
[----:B------:R-:W-:Y:S02]  /*00b0*/  LOP3.LUT R0, R0, 0x1fc, RZ, 0xc0, !PT ;  /* 0x000001fc00007812 */ /* 0x000fe400078ec0ff */
[----:B------:R-:W-:Y:S01]  /*00c0*/  SGXT R3, R3, 0x1 ;  /* 0x000000010303781a */ /* 0x000fe20000000200 */
[----:B------:R-:W-:Y:S01]  /*00d0*/  HFMA2.MMA R2, -RZ, RZ, 1.625, 0 ;  /* 0x3e800000ff027435 */ /* 0x000fe200000001ff */
[----:B------:R-:W-:Y:S01]  /*00e0*/  LEA R0, R7, R0, 0xa ;  /* 0x0000000007007211 */ /* 0x000fe200078e50ff */
[----:B------:R-:W3:Y:S03]  /*00f0*/  LDC.64 R24, c[0x0][0x238] ;  /* 0x00008e00ff187b82 */ /* 0x000ee60000000a00 */
[----:B------:R-:W-:-:S04]  /*0100*/  LEA.HI R3, R3, R0, RZ, 0x9 ;  /* 0x0000000003037211 */ /* 0x000fc800078f48ff */
[----:B------:R-:W-:-:S04]  /*0110*/  LOP3.LUT R3, R3, 0xfffffe00, RZ, 0xc0, !PT ;  /* 0xfffffe0003037812 */ /* 0x000fc800078ec0ff */
[----:B------:R-:W-:-:S05]  /*0120*/  IADD3 R3, R0, -R3, RZ ;  /* 0x8000000300037210 */ /* 0x000fca0007ffe0ff */
[----:B--2---:R-:W-:-:S06]  /*0130*/  IMAD.WIDE R4, R3, 0x4, R4 ;  /* 0x0000000403047825 */ /* 0x004fcc00078e0204 */
[----:B------:R-:W2:Y:S01]  /*0140*/  LDG.E.EL.128 R4, desc[UR4][R4.64] ;  /* 0x0000000404047981 */ /* 0x000ea2000c2e1d00 */
[----:B----4-:R-:W-:-:S04]  /*0150*/  IMAD.WIDE R8, R3, 0x4, R8 ;  /* 0x0000000403087825 */ /* 0x010fc800078e0208 */
[----:B-----5:R-:W-:Y:S02]  /*0160*/  IMAD.WIDE R20, R0, 0x4, R20 ;  /* 0x0000000400147825 */ /* 0x020fe400078e0214 */
[----:B------:R-:W4:Y:S02]  /*0170*/  LDG.E.EL.128 R8, desc[UR4][R8.64] ;  /* 0x0000000408087981 */ /* 0x000f24000c2e1d00 */
[C---:B0-----:R-:W-:Y:S02]  /*0180*/  IMAD.WIDE R12, R3.reuse, 0x4, R12 ;  /* 0x00000004030c7825 */ /* 0x041fe400078e020c */
[----:B------:R-:W4:Y:S02]  /*0190*/  LDG.E.128 R28, desc[UR4][R20.64+0x800] ;  /* 0x00080004141c7981 */ /* 0x000f24000c1e1d00 */
[----:B-1----:R-:W-:Y:S02]  /*01a0*/  IMAD.WIDE R16, R3, 0x4, R16 ;  /* 0x0000000403107825 */ /* 0x002fe400078e0210 */
[----:B------:R-:W5:Y:S02]  /*01b0*/  LDG.E.128 R32, desc[UR4][R20.64] ;  /* 0x0000000414207981 */ /* 0x000f64000c1e1d00 */
[----:B--2---:R-:W-:Y:S01]  /*01c0*/  FADD R7, R7, 9.9999997473787516356e-06 ;  /* 0x3727c5ac07077421 */ /* 0x004fe20000000000 */
[----:B------:R-:W-:-:S04]  /*01d0*/  FADD R6, R6, 9.9999997473787516356e-06 ;  /* 0x3727c5ac06067421 */ /* 0x000fc80000000000 */
[----:B------:R-:W0:Y:S08]  /*01e0*/  MUFU.SQRT R14, R6 ;  /* 0x00000006000e7308 */ /* 0x000e300000002000 */
[----:B------:R-:W1:Y:S01]  /*01f0*/  MUFU.SQRT R7, R7 ;  /* 0x0000000700077308 */ /* 0x000e620000002000 */
[C---:B0-----:R-:W-:Y:S02]  /*0200*/  FSETP.GT.AND P0, PT, R14.reuse, 8.50705917302346158658e+37, PT ;  /* 0x7e8000000e00780b */ /* 0x041fe40003f04000 */
[----:B------:R-:W-:-:S02]  /*0210*/  FSETP.GEU.AND P2, PT, R14, 1.175494350822287508e-38, PT ;  /* 0x008000000e00780b */ /* 0x000fc40003f4e000 */
[C---:B-1----:R-:W-:Y:S02]  /*0220*/  FSETP.GT.AND P1, PT, R7.reuse, 8.50705917302346158658e+37, PT ;  /* 0x7e8000000700780b */ /* 0x042fe40003f24000 */
[----:B------:R-:W-:-:S07]  /*0230*/  FSETP.GEU.AND P3, PT, R7, 1.175494350822287508e-38, PT ;  /* 0x008000000700780b */ /* 0x000fce0003f6e000 */
[----:B------:R-:W-:-:S04]  /*0240*/  @P0 FMUL R14, R14, 0.25 ;  /* 0x3e8000000e0e0820 */ /* 0x000fc80000400000 */
[----:B------:R-:W-:Y:S01]  /*0250*/  @P1 FMUL R7, R7, 0.25 ;  /* 0x3e80000007071820 */ /* 0x000fe20000400000 */
[----:B------:R-:W-:-:S03]  /*0260*/  @!P2 FMUL R14, R14, 16777216 ;  /* 0x4b8000000e0ea820 */ /* 0x000fc60000400000 */
[----:B------:R-:W-:Y:S01]  /*0270*/  @!P3 FMUL R7, R7, 16777216 ;  /* 0x4b8000000707b820 */ /* 0x000fe20000400000 */
[----:B------:R-:W0:Y:S01]  /*0280*/  MUFU.RCP R6, R14 ;  /* 0x0000000e00067308 */ /* 0x000e220000001000 */
[C---:B------:R-:W-:Y:S02]  /*0290*/  FSEL R15, R2.reuse, 1, P0 ;  /* 0x3f800000020f7808 */ /* 0x040fe40000000000 */
[----:B------:R-:W-:-:S05]  /*02a0*/  FSEL R18, R2, 1, P1 ;  /* 0x3f80000002127808 */ /* 0x000fca0000800000 */
[----:B------:R-:W1:Y:S01]  /*02b0*/  MUFU.RCP R7, R7 ;  /* 0x0000000700077308 */ /* 0x000e620000001000 */
[----:B------:R-:W-:Y:S01]  /*02c0*/  @!P2 FMUL R15, R15, 16777216 ;  /* 0x4b8000000f0fa820 */ /* 0x000fe20000400000 */
[----:B------:R-:W-:-:S03]  /*02d0*/  @!P3 FMUL R18, R18, 16777216 ;  /* 0x4b8000001212b820 */ /* 0x000fc60000400000 */
[----:B0-----:R-:W-:Y:S02]  /*02e0*/  FMUL R6, R6, R15 ;  /* 0x0000000f06067220 */ /* 0x001fe40000400000 */
[----:B------:R-:W2:Y:S01]  /*02f0*/  LDG.E.EL.128 R12, desc[UR4][R12.64] ;  /* 0x000000040c0c7981 */ /* 0x000ea2000c2e1d00 */
[----:B-1----:R-:W-:-:S03]  /*0300*/  FMUL R3, R7, R18 ;  /* 0x0000001207037220 */ /* 0x002fc60000400000 */
[----:B------:R-:W2:Y:S01]  /*0310*/  LDG.E.EL.128 R16, desc[UR4][R16.64] ;  /* 0x0000000410107981 */ /* 0x000ea2000c2e1d00 */
[----:B------:R-:W-:Y:S01]  /*0320*/  FADD R7, R4, 9.9999997473787516356e-06 ;  /* 0x3727c5ac04077421 */ /* 0x000fe20000000000 */
[--C-:B----4-:R-:W-:Y:S01]  /*0330*/  FADD R4, R31, -R11.reuse ;  /* 0x8000000b1f047221 */ /* 0x110fe20000000000 */
[----:B-----5:R-:W-:Y:S01]  /*0340*/  FADD R20, R35, -R11 ;  /* 0x8000000b23147221 */ /* 0x020fe20000000000 */
[--C-:B------:R-:W-:Y:S01]  /*0350*/  FADD R21, R30, -R10.reuse ;  /* 0x8000000a1e157221 */ /* 0x100fe20000000000 */
[----:B------:R-:W-:Y:S01]  /*0360*/  FADD R23, R34, -R10 ;  /* 0x8000000a22177221 */ /* 0x000fe20000000000 */
[----:B------:R3:W0:Y:S01]  /*0370*/  MUFU.SQRT R36, R7 ;  /* 0x0000000700247308 */ /* 0x0006220000002000 */
[C---:B------:R-:W-:Y:S01]  /*0380*/  FMUL R4, R3.reuse, R4 ;  /* 0x0000000403047220 */ /* 0x040fe20000400000 */
[C---:B------:R-:W-:Y:S01]  /*0390*/  FMUL R21, R6.reuse, R21 ;  /* 0x0000001506157220 */ /* 0x040fe20000400000 */
[----:B------:R-:W-:Y:S01]  /*03a0*/  FMUL R23, R6, R23 ;  /* 0x0000001706177220 */ /* 0x000fe20000400000 */
[----:B------:R-:W-:Y:S01]  /*03b0*/  FMUL R10, R3, R20 ;  /* 0x00000014030a7220 */ /* 0x000fe20000400000 */
[----:B---3--:R-:W-:-:S05]  /*03c0*/  IMAD.WIDE R6, R0, 0x4, R24 ;  /* 0x0000000400067825 */ /* 0x008fca00078e0218 */
[----:B------:R-:W3:Y:S01]  /*03d0*/  LDG.E.128 R24, desc[UR4][R6.64+0x800] ;  /* 0x0008000406187981 */ /* 0x000ee2000c1e1d00 */
[C---:B0-----:R-:W-:Y:S02]  /*03e0*/  FSETP.GT.AND P0, PT, R36.reuse, 8.50705917302346158658e+37, PT ;  /* 0x7e8000002400780b */ /* 0x041fe40003f04000 */
[----:B------:R-:W-:-:S11]  /*03f0*/  FSETP.GEU.AND P1, PT, R36, 1.175494350822287508e-38, PT ;  /* 0x008000002400780b */ /* 0x000fd60003f2e000 */
[----:B------:R-:W-:-:S04]  /*0400*/  @P0 FMUL R36, R36, 0.25 ;  /* 0x3e80000024240820 */ /* 0x000fc80000400000 */
[----:B------:R-:W-:-:S04]  /*0410*/  @!P1 FMUL R36, R36, 16777216 ;  /* 0x4b80000024249820 */ /* 0x000fc80000400000 */
[----:B------:R-:W0:Y:S01]  /*0420*/  MUFU.RCP R11, R36 ;  /* 0x00000024000b7308 */ /* 0x000e220000001000 */
[----:B------:R-:W-:Y:S01]  /*0430*/  FADD R5, R5, 9.9999997473787516356e-06 ;  /* 0x3727c5ac05057421 */ /* 0x000fe20000000000 */
[C-C-:B--2---:R-:W-:Y:S01]  /*0440*/  FFMA R4, R15.reuse, R4, R19.reuse ;  /* 0x000000040f047223 */ /* 0x144fe20000000013 */
[----:B------:R-:W-:Y:S01]  /*0450*/  FFMA R10, R15, R10, R19 ;  /* 0x0000000a0f0a7223 */ /* 0x000fe20000000013 */
[C-C-:B------:R-:W-:Y:S01]  /*0460*/  FFMA R3, R14.reuse, R21, R18.reuse ;  /* 0x000000150e037223 */ /* 0x140fe20000000012 */
[----:B------:R-:W-:Y:S02]  /*0470*/  FFMA R15, R14, R23, R18 ;  /* 0x000000170e0f7223 */ /* 0x000fe40000000012 */
[----:B------:R1:W2:Y:S01]  /*0480*/  LDG.E.128 R20, desc[UR4][R6.64] ;  /* 0x0000000406147981 */ /* 0x0002a2000c1e1d00 */
[----:B------:R-:W-:-:S05]  /*0490*/  FSEL R14, R2, 1, P0 ;  /* 0x3f800000020e7808 */ /* 0x000fca0000000000 */
[----:B------:R-:W-:-:S04]  /*04a0*/  @!P1 FMUL R14, R14, 16777216 ;  /* 0x4b8000000e0e9820 */ /* 0x000fc80000400000 */
[----:B0-----:R-:W-:Y:S01]  /*04b0*/  FMUL R11, R11, R14 ;  /* 0x0000000e0b0b7220 */ /* 0x001fe20000400000 */
[----:B------:R-:W-:Y:S01]  /*04c0*/  FADD R32, R32, -R8 ;  /* 0x8000000820207221 */ /* 0x000fe20000000000 */
[----:B------:R-:W0:Y:S01]  /*04d0*/  MUFU.SQRT R14, R5 ;  /* 0x00000005000e7308 */ /* 0x000e220000002000 */
[----:B-1----:R-:W1:Y:S01]  /*04e0*/  LDC.64 R6, c[0x0][0x240] ;  /* 0x00009000ff067b82 */ /* 0x002e620000000a00 */
[C---:B0-----:R-:W-:Y:S02]  /*04f0*/  FSETP.GT.AND P0, PT, R14.reuse, 8.50705917302346158658e+37, PT ;  /* 0x7e8000000e00780b */ /* 0x041fe40003f04000 */
[----:B------:R-:W-:-:S11]  /*0500*/  FSETP.GEU.AND P1, PT, R14, 1.175494350822287508e-38, PT ;  /* 0x008000000e00780b */ /* 0x000fd60003f2e000 */
[----:B------:R-:W-:-:S04]  /*0510*/  @P0 FMUL R14, R14, 0.25 ;  /* 0x3e8000000e0e0820 */ /* 0x000fc80000400000 */
[----:B------:R-:W-:-:S06]  /*0520*/  @!P1 FMUL R14, R14, 16777216 ;  /* 0x4b8000000e0e9820 */ /* 0x000fcc0000400000 */
[----:B------:R-:W0:Y:S01]  /*0530*/  MUFU.RCP R14, R14 ;  /* 0x0000000e000e7308 */ /* 0x000e220000001000 */
[----:B------:R-:W-:Y:S01]  /*0540*/  FSEL R19, R2, 1, P0 ;  /* 0x3f80000002137808 */ /* 0x000fe20000000000 */
[----:B------:R-:W-:-:S04]  /*0550*/  FMUL R5, R11, R32 ;  /* 0x000000200b057220 */ /* 0x000fc80000400000 */
[----:B------:R-:W-:Y:S01]  /*0560*/  @!P1 FMUL R19, R19, 16777216 ;  /* 0x4b80000013139820 */ /* 0x000fe20000400000 */
[--C-:B------:R-:W-:Y:S01]  /*0570*/  FADD R33, R33, -R9.reuse ;  /* 0x8000000921217221 */ /* 0x100fe20000000000 */
[----:B------:R-:W-:Y:S01]  /*0580*/  FADD R28, R28, -R8 ;  /* 0x800000081c1c7221 */ /* 0x000fe20000000000 */
[----:B------:R-:W-:Y:S01]  /*0590*/  FADD R29, R29, -R9 ;  /* 0x800000091d1d7221 */ /* 0x000fe20000000000 */
[----:B------:R-:W-:Y:S01]  /*05a0*/  FFMA R5, R12, R5, R16 ;  /* 0x000000050c057223 */ /* 0x000fe20000000010 */
[----:B0-----:R-:W-:Y:S01]  /*05b0*/  FMUL R2, R14, R19 ;  /* 0x000000130e027220 */ /* 0x001fe20000400000 */
[----:B------:R-:W-:-:S03]  /*05c0*/  FMUL R11, R11, R28 ;  /* 0x0000001c0b0b7220 */ /* 0x000fc60000400000 */
[C---:B------:R-:W-:Y:S01]  /*05d0*/  FMUL R8, R2.reuse, R33 ;  /* 0x0000002102087220 */ /* 0x040fe20000400000 */
[----:B------:R-:W-:Y:S01]  /*05e0*/  FMUL R2, R2, R29 ;  /* 0x0000001d02027220 */ /* 0x000fe20000400000 */
[----:B------:R-:W-:Y:S02]  /*05f0*/  FFMA R11, R12, R11, R16 ;  /* 0x0000000b0c0b7223 */ /* 0x000fe40000000010 */
[C-C-:B------:R-:W-:Y:S01]  /*0600*/  FFMA R8, R13.reuse, R8, R17.reuse ;  /* 0x000000080d087223 */ /* 0x140fe20000000011 */
[----:B------:R-:W-:Y:S01]  /*0610*/  FFMA R2, R13, R2, R17 ;  /* 0x000000020d027223 */ /* 0x000fe20000000011 */
[----:B---3--:R-:W-:Y:S01]  /*0620*/  FSETP.GEU.AND P5, PT, R3, -R26, PT ;  /* 0x8000001a0300720b */ /* 0x008fe20003fae000 */
[----:B------:R-:W-:Y:S01]  /*0630*/  FADD R3, R26, R3 ;  /* 0x000000031a037221 */ /* 0x000fe20000000000 */
[----:B------:R-:W-:Y:S01]  /*0640*/  FSETP.GEU.AND P3, PT, R11, -R24, PT ;  /* 0x800000180b00720b */ /* 0x000fe20003f6e000 */
[----:B------:R-:W-:Y:S01]  /*0650*/  FADD R24, R24, R11 ;  /* 0x0000000b18187221 */ /* 0x000fe20000000000 */
[----:B------:R-:W-:Y:S01]  /*0660*/  FSETP.GEU.AND P4, PT, R2, -R25, PT ;  /* 0x800000190200720b */ /* 0x000fe20003f8e000 */
[----:B------:R-:W-:Y:S01]  /*0670*/  FADD R2, R25, R2 ;  /* 0x0000000219027221 */ /* 0x000fe20000000000 */
[----:B-1----:R-:W-:Y:S01]  /*0680*/  IMAD.WIDE R6, R0, 0x4, R6 ;  /* 0x0000000400067825 */ /* 0x002fe200078e0206 */
[----:B------:R-:W-:-:S02]  /*0690*/  SEL R26, R3, RZ, P5 ;  /* 0x000000ff031a7207 */ /* 0x000fc40002800000 */
[----:B------:R-:W-:Y:S02]  /*06a0*/  SEL R24, R24, RZ, P3 ;  /* 0x000000ff18187207 */ /* 0x000fe40001800000 */
[----:B------:R-:W-:Y:S02]  /*06b0*/  SEL R25, R2, RZ, P4 ;  /* 0x000000ff02197207 */ /* 0x000fe40002000000 */
[----:B--2---:R-:W-:Y:S01]  /*06c0*/  FSETP.GEU.AND P6, PT, R5, -R20, PT ;  /* 0x800000140500720b */ /* 0x004fe20003fce000 */
[----:B------:R-:W-:Y:S01]  /*06d0*/  FADD R5, R20, R5 ;  /* 0x0000000514057221 */ /* 0x000fe20000000000 */
[----:B------:R-:W-:Y:S01]  /*06e0*/  FSETP.GEU.AND P0, PT, R8, -R21, PT ;  /* 0x800000150800720b */ /* 0x000fe20003f0e000 */
[----:B------:R-:W-:Y:S01]  /*06f0*/  FADD R9, R21, R8 ;  /* 0x0000000815097221 */ /* 0x000fe20000000000 */
[----:B------:R-:W-:Y:S02]  /*0700*/  FSETP.GEU.AND P1, PT, R15, -R22, PT ;  /* 0x800000160f00720b */ /* 0x000fe40003f2e000 */
[----:B------:R-:W-:Y:S01]  /*0710*/  SEL R8, R5, RZ, P6 ;  /* 0x000000ff05087207 */ /* 0x000fe20003000000 */
[----:B------:R-:W-:Y:S01]  /*0720*/  FADD R15, R22, R15 ;  /* 0x0000000f160f7221 */ /* 0x000fe20000000000 */
[----:B------:R-:W-:Y:S01]  /*0730*/  FSETP.GEU.AND P2, PT, R10, -R23, PT ;  /* 0x800000170a00720b */ /* 0x000fe20003f4e000 */
[----:B------:R-:W-:Y:S01]  /*0740*/  FADD R23, R23, R10 ;  /* 0x0000000a17177221 */ /* 0x000fe20000000000 */
[----:B------:R-:W-:Y:S01]  /*0750*/  FSETP.GEU.AND P6, PT, R4, -R27, PT ;  /* 0x8000001b0400720b */ /* 0x000fe20003fce000 */
[----:B------:R-:W-:Y:S01]  /*0760*/  FADD R4, R27, R4 ;  /* 0x000000041b047221 */ /* 0x000fe20000000000 */
[----:B------:R-:W-:-:S02]  /*0770*/  SEL R9, R9, RZ, P0 ;  /* 0x000000ff09097207 */ /* 0x000fc40000000000 */
[----:B------:R-:W-:Y:S02]  /*0780*/  SEL R10, R15, RZ, P1 ;  /* 0x000000ff0f0a7207 */ /* 0x000fe40000800000 */
[----:B------:R-:W-:Y:S02]  /*0790*/  SEL R11, R23, RZ, P2 ;  /* 0x000000ff170b7207 */ /* 0x000fe40001000000 */
[----:B------:R-:W-:-:S03]  /*07a0*/  SEL R27, R4, RZ, P6 ;  /* 0x000000ff041b7207 */ /* 0x000fc60003000000 */
[----:B------:R-:W-:Y:S04]  /*07b0*/  STG.E.128 desc[UR4][R6.64], R8 ;  /* 0x0000000806007986 */ /* 0x000fe8000c101d04 */
[----:B------:R-:W-:Y:S01]  /*07c0*/  STG.E.128 desc[UR4][R6.64+0x800], R24 ;  /* 0x0008001806007986 */ /* 0x000fe2000c101d04 */
[----:B------:R-:W-:Y:S05]  /*07d0*/  EXIT ;  /* 0x000000000000794d */ /* 0x000fea0003800000 */
.L_x_0:
[----:B------:R-:W-:-:S00]  /*07e0*/  BRA `(.L_x_0) ;  /* 0xfffffffc00fc7947 */ /* 0x000fc0000383ffff */
[----:B------:R-:W-:-:S00]  /*07f0*/  NOP ;  /* 0x0000000000007918 */ /* 0x000fc00000000000 */
        /* <DEDUP_REMOVED lines=8> */
.L_x_1:


//--------------------- .nv.global.init           --------------------------
	.section	.nv.global.init,"aw",@progbits
.nv.global.init:
	.type		_$_str,@object
	.size		_$_str,(_$_str_$_2 - _$_str)
_$_str:
        /*0000*/ 	.byte	0x5f, 0x5f, 0x43, 0x55, 0x44, 0x41, 0x5f, 0x46, 0x54, 0x5a, 0x00
	.type		_$_str_$_2,@object
	.size		_$_str_$_2,(.L_1 - _$_str_$_2)
_$_str_$_2:
        /*000b*/ 	.byte	0x5f, 0x5f, 0x43, 0x55, 0x44, 0x41, 0x5f, 0x50, 0x52, 0x45, 0x43, 0x5f, 0x53, 0x51, 0x52, 0x54
        /*001b*/ 	.byte	0x00
.L_1:


//--------------------- .nv.constant0.triton_poi_fused__native_batch_norm_legit_no_training_add_relu_16 --------------------------
	.section	.nv.constant0.triton_poi_fused__native_batch_norm_legit_no_training_add_relu_16,"a",@progbits
	.sectionflags	@""
	.align	4
.nv.constant0.triton_poi_fused__native_batch_norm_legit_no_training_add_relu_16:
	.zero		588
